	.headerflags	@"EF_CUDA_TEXMODE_UNIFIED EF_CUDA_64BIT_ADDRESS EF_CUDA_ACCELERATORS EF_CUDA_SM90 EF_CUDA_VIRTUAL_SM(EF_CUDA_SM90)"
	.elftype	@"ET_EXEC"


//--------------------- .nv.info                  --------------------------
	.section	.nv.info,"",@"SHT_CUDA_INFO"
	.align	4


	//----- nvinfo : EIATTR_REGCOUNT
	.align		4
        /*0000*/ 	.byte	0x04, 0x2f
        /*0002*/ 	.short	(.L_1 - .L_0)
	.align		4
.L_0:
        /*0004*/ 	.word	index@(triton_poi_fused_convolution_relu_7)
        /*0008*/ 	.word	0x00000012


	//----- nvinfo : EIATTR_MIN_STACK_SIZE
	.align		4
.L_1:
        /*000c*/ 	.byte	0x04, 0x12
        /*000e*/ 	.short	(.L_3 - .L_2)
	.align		4
.L_2:
        /*0010*/ 	.word	index@(triton_poi_fused_convolution_relu_7)
        /*0014*/ 	.word	0x00000000


	//----- nvinfo : EIATTR_FRAME_SIZE
	.align		4
.L_3:
        /*0018*/ 	.byte	0x04, 0x11
        /*001a*/ 	.short	(.L_5 - .L_4)
	.align		4
.L_4:
        /*001c*/ 	.word	index@(triton_poi_fused_convolution_relu_7)
        /*0020*/ 	.word	0x00000000


	//----- nvinfo : EIATTR_MIN_STACK_SIZE
	.align		4
.L_5:
        /*0024*/ 	.byte	0x04, 0x12
        /*0026*/ 	.short	(.L_7 - .L_6)
	.align		4
.L_6:
        /*0028*/ 	.word	index@(triton_poi_fused_convolution_relu_7)
        /*002c*/ 	.word	0x00000000
.L_7:


//--------------------- .nv.info.triton_poi_fused_convolution_relu_7 --------------------------
	.section	.nv.info.triton_poi_fused_convolution_relu_7,"",@"SHT_CUDA_INFO"
	.sectionflags	@""
	.align	4


	//----- nvinfo : EIATTR_CUDA_API_VERSION
	.align		4
        /*0000*/ 	.byte	0x04, 0x37
        /*0002*/ 	.short	(.L_9 - .L_8)
.L_8:
        /*0004*/ 	.word	0x0000007c


	//----- nvinfo : EIATTR_KPARAM_INFO
	.align		4
.L_9:
        /*0008*/ 	.byte	0x04, 0x17
        /*000a*/ 	.short	(.L_11 - .L_10)
.L_10:
        /*000c*/ 	.word	0x00000000
        /*0010*/ 	.short	0x0002
        /*0012*/ 	.short	0x0010
        /*0014*/ 	.byte	0x00, 0xf0, 0x11, 0x00


	//----- nvinfo : EIATTR_KPARAM_INFO
	.align		4
.L_11:
        /*0018*/ 	.byte	0x04, 0x17
        /*001a*/ 	.short	(.L_13 - .L_12)
.L_12:
        /*001c*/ 	.word	0x00000000
        /*0020*/ 	.short	0x0001
        /*0022*/ 	.short	0x0008
        /*0024*/ 	.byte	0x00, 0xf4, 0x21, 0x00


	//----- nvinfo : EIATTR_KPARAM_INFO
	.align		4
.L_13:
        /*0028*/ 	.byte	0x04, 0x17
        /*002a*/ 	.short	(.L_15 - .L_14)
.L_14:
        /*002c*/ 	.word	0x00000000
        /*0030*/ 	.short	0x0000
        /*0032*/ 	.short	0x0000
        /*0034*/ 	.byte	0x00, 0xf4, 0x21, 0x00


	//----- nvinfo : EIATTR_SPARSE_MMA_MASK
	.align		4
.L_15:
        /*0038*/ 	.byte	0x03, 0x50
        /*003a*/ 	.short	0x0000


	//----- nvinfo : EIATTR_MAXREG_COUNT
	.align		4
        /*003c*/ 	.byte	0x03, 0x1b
        /*003e*/ 	.short	0x00ff


	//----- nvinfo : EIATTR_EXIT_INSTR_OFFSETS
	.align		4
        /*0040*/ 	.byte	0x04, 0x1c
        /*0042*/ 	.short	(.L_17 - .L_16)


	//   ....[0]....
.L_16:
        /*0044*/ 	.word	0x00000360


	//----- nvinfo : EIATTR_REQNTID
	.align		4
.L_17:
        /*0048*/ 	.byte	0x04, 0x10
        /*004a*/ 	.short	(.L_19 - .L_18)
.L_18:
        /*004c*/ 	.word	0x00000080
        /*0050*/ 	.word	0x00000001
        /*0054*/ 	.word	0x00000001


	//----- nvinfo : EIATTR_CBANK_PARAM_SIZE
	.align		4
.L_19:
        /*0058*/ 	.byte	0x03, 0x19
        /*005a*/ 	.short	0x0014


	//----- nvinfo : EIATTR_PARAM_CBANK
	.align		4
        /*005c*/ 	.byte	0x04, 0x0a
        /*005e*/ 	.short	(.L_21 - .L_20)
	.align		4
.L_20:
        /*0060*/ 	.word	index@(.nv.constant0.triton_poi_fused_convolution_relu_7)
        /*0064*/ 	.short	0x0210
        /*0066*/ 	.short	0x0014


	//----- nvinfo : EIATTR_SW_WAR
	.align		4
.L_21:
        /*0068*/ 	.byte	0x04, 0x36
        /*006a*/ 	.short	(.L_23 - .L_22)
.L_22:
        /*006c*/ 	.word	0x00000008
.L_23:


//--------------------- .nv.callgraph             --------------------------
	.section	.nv.callgraph,"",@"SHT_CUDA_CALLGRAPH"
	.align	4
	.sectionentsize	8
	.align		4
        /*0000*/ 	.word	0x00000000
	.align		4
        /*0004*/ 	.word	0xffffffff
	.align		4
        /*0008*/ 	.word	0x00000000
	.align		4
        /*000c*/ 	.word	0xfffffffe
	.align		4
        /*0010*/ 	.word	0x00000000
	.align		4
        /*0014*/ 	.word	0xfffffffd
	.align		4
        /*0018*/ 	.word	0x00000000
	.align		4
        /*001c*/ 	.word	0xfffffffc


//--------------------- .text.triton_poi_fused_convolution_relu_7 --------------------------
	.section	.text.triton_poi_fused_convolution_relu_7,"ax",@progbits
	.align	128
        .global         triton_poi_fused_convolution_relu_7
        .type           triton_poi_fused_convolution_relu_7,@function
        .size           triton_poi_fused_convolution_relu_7,(.L_x_1 - triton_poi_fused_convolution_relu_7)
        .other          triton_poi_fused_convolution_relu_7,@"STO_CUDA_ENTRY STV_DEFAULT"
triton_poi_fused_convolution_relu_7:
.text.triton_poi_fused_convolution_relu_7:
[----:B------:R-:W-:Y:S01]  /*0000*/  LDC R1, c[0x0][0x28] ;  /* 0x00000a00ff017b82 */ /* 0x000fe20000000800 */
[----:B------:R-:W1:Y:S07]  /*0010*/  S2R R0, SR_TID.X ;  /* 0x0000000000007919 */ /* 0x000e6e0000002100 */
[----:B------:R-:W2:Y:S01]  /*0020*/  LDC.64 R2, c[0x0][0x218] ;  /* 0x00008600ff027b82 */ /* 0x000ea20000000a00 */
[----:B------:R-:W-:Y:S01]  /*0030*/  ULDC.64 UR4, c[0x0][0x208] ;  /* 0x0000820000047ab9 */ /* 0x000fe20000000a00 */
[----:B------:R-:W3:Y:S06]  /*0040*/  S2R R5, SR_CTAID.X ;  /* 0x0000000000057919 */ /* 0x000eec0000002500 */
[----:B------:R-:W4:Y:S01]  /*0050*/  LDC.64 R8, c[0x0][0x210] ;  /* 0x00008400ff087b82 */ /* 0x000f220000000a00 */
[----:B-1----:R-:W-:Y:S01]  /*0060*/  IMAD.SHL.U32 R0, R0, 0x4, RZ ;  /* 0x0000000400007824 */ /* 0x002fe200078e00ff */
[----:B---3--:R-:W-:-:S04]  /*0070*/  SHF.R.S32.HI R4, RZ, 0x15, R5 ;  /* 0x00000015ff047819 */ /* 0x008fc80000011405 */
[----:B------:R-:W-:Y:S02]  /*0080*/  LOP3.LUT R0, R0, 0x1fc, RZ, 0xc0, !PT ;  /* 0x000001fc00007812 */ /* 0x000fe400078ec0ff */
[----:B------:R-:W-:-:S03]  /*0090*/  SGXT R4, R4, 0x1 ;  /* 0x000000010404781a */ /* 0x000fc60000000200 */
[----:B------:R-:W-:-:S04]  /*00a0*/  IMAD R5, R5, 0x400, R0 ;  /* 0x0000040005057824 */ /* 0x000fc800078e0200 */
[----:B----4-:R-:W-:Y:S01]  /*00b0*/  IMAD.WIDE R8, R5, 0x4, R8 ;  /* 0x0000000405087825 */ /* 0x010fe200078e0208 */
[----:B------:R-:W-:-:S04]  /*00c0*/  LEA.HI R4, R4, R5, RZ, 0xa ;  /* 0x0000000504047211 */ /* 0x000fc800078f50ff */
[----:B------:R-:W-:Y:S01]  /*00d0*/  SHF.R.S32.HI R0, RZ, 0xa, R4 ;  /* 0x0000000aff007819 */ /* 0x000fe20000011404 */
[----:B------:R-:W-:-:S03]  /*00e0*/  VIADD R4, R4, 0x200 ;  /* 0x0000020004047836 */ /* 0x000fc60000000000 */
[----:B------:R-:W-:Y:S02]  /*00f0*/  LEA.HI R6, R0, R0, RZ, 0x6 ;  /* 0x0000000000067211 */ /* 0x000fe400078f30ff */
[----:B------:R-:W-:Y:S02]  /*0100*/  SHF.R.S32.HI R4, RZ, 0xa, R4 ;  /* 0x0000000aff047819 */ /* 0x000fe40000011404 */
[----:B------:R-:W-:Y:S02]  /*0110*/  LOP3.LUT R7, R6, 0xffffffc0, RZ, 0xc0, !PT ;  /* 0xffffffc006077812 */ /* 0x000fe400078ec0ff */
[----:B------:R-:W-:-:S03]  /*0120*/  LEA.HI R6, R4, R4, RZ, 0x6 ;  /* 0x0000000404067211 */ /* 0x000fc600078f30ff */
[----:B------:R-:W-:Y:S01]  /*0130*/  IMAD.IADD R7, R0, 0x1, -R7 ;  /* 0x0000000100077824 */ /* 0x000fe200078e0a07 */
[----:B------:R-:W-:-:S03]  /*0140*/  LOP3.LUT R13, R6, 0xffffffc0, RZ, 0xc0, !PT ;  /* 0xffffffc0060d7812 */ /* 0x000fc600078ec0ff */
[----:B--2---:R-:W-:-:S04]  /*0150*/  IMAD.WIDE R10, R7, 0x4, R2 ;  /* 0x00000004070a7825 */ /* 0x004fc800078e0202 */
[----:B------:R-:W-:Y:S02]  /*0160*/  IMAD.IADD R13, R4, 0x1, -R13 ;  /* 0x00000001040d7824 */ /* 0x000fe400078e0a0d */
[----:B------:R-:W2:Y:S02]  /*0170*/  LDG.E.128 R4, desc[UR4][R8.64] ;  /* 0x0000000408047981 */ /* 0x000ea4000c1e1d00 */
[----:B------:R-:W-:Y:S02]  /*0180*/  IMAD.WIDE R2, R13, 0x4, R2 ;  /* 0x000000040d027825 */ /* 0x000fe400078e0202 */
[----:B------:R-:W2:Y:S04]  /*0190*/  LDG.E.EL R10, desc[UR4][R10.64] ;  /* 0x000000040a0a7981 */ /* 0x000ea8000c2e1900 */
[----:B------:R-:W3:Y:S04]  /*01a0*/  LDG.E.EL R2, desc[UR4][R2.64] ;  /* 0x0000000402027981 */ /* 0x000ee8000c2e1900 */
[----:B------:R-:W3:Y:S01]  /*01b0*/  LDG.E.128 R12, desc[UR4][R8.64+0x800] ;  /* 0x00080004080c7981 */ /* 0x000ee2000c1e1d00 */
[CC--:B--2---:R-:W-:Y:S01]  /*01c0*/  FSETP.GEU.AND P6, PT, R5.reuse, -R10.reuse, PT ;  /* 0x8000000a0500720b */ /* 0x0c4fe20003fce000 */
[--C-:B------:R-:W-:Y:S01]  /*01d0*/  FADD R5, R5, R10.reuse ;  /* 0x0000000a05057221 */ /* 0x100fe20000000000 */
[CC--:B------:R-:W-:Y:S01]  /*01e0*/  FSETP.GEU.AND P0, PT, R6.reuse, -R10.reuse, PT ;  /* 0x8000000a0600720b */ /* 0x0c0fe20003f0e000 */
[--C-:B------:R-:W-:Y:S01]  /*01f0*/  FADD R6, R6, R10.reuse ;  /* 0x0000000a06067221 */ /* 0x100fe20000000000 */
[C---:B------:R-:W-:Y:S01]  /*0200*/  FSETP.GEU.AND P1, PT, R7.reuse, -R10, PT ;  /* 0x8000000a0700720b */ /* 0x040fe20003f2e000 */
[----:B------:R-:W-:Y:S01]  /*0210*/  FADD R7, R7, R10 ;  /* 0x0000000a07077221 */ /* 0x000fe20000000000 */
[----:B------:R-:W-:-:S02]  /*0220*/  SEL R5, R5, RZ, P6 ;  /* 0x000000ff05057207 */ /* 0x000fc40003000000 */
[CC--:B---3--:R-:W-:Y:S01]  /*0230*/  FSETP.GEU.AND P3, PT, R13.reuse, -R2.reuse, PT ;  /* 0x800000020d00720b */ /* 0x0c8fe20003f6e000 */
[--C-:B------:R-:W-:Y:S01]  /*0240*/  FADD R13, R13, R2.reuse ;  /* 0x000000020d0d7221 */ /* 0x100fe20000000000 */
[CC--:B------:R-:W-:Y:S01]  /*0250*/  FSETP.GEU.AND P4, PT, R14.reuse, -R2.reuse, PT ;  /* 0x800000020e00720b */ /* 0x0c0fe20003f8e000 */
[--C-:B------:R-:W-:Y:S01]  /*0260*/  FADD R14, R14, R2.reuse ;  /* 0x000000020e0e7221 */ /* 0x100fe20000000000 */
[C---:B------:R-:W-:Y:S01]  /*0270*/  FSETP.GEU.AND P5, PT, R15.reuse, -R2, PT ;  /* 0x800000020f00720b */ /* 0x040fe20003fae000 */
[----:B------:R-:W-:Y:S01]  /*0280*/  FADD R15, R15, R2 ;  /* 0x000000020f0f7221 */ /* 0x000fe20000000000 */
[C---:B------:R-:W-:Y:S01]  /*0290*/  FSETP.GEU.AND P2, PT, R4.reuse, -R10, PT ;  /* 0x8000000a0400720b */ /* 0x040fe20003f4e000 */
[----:B------:R-:W-:Y:S01]  /*02a0*/  FADD R4, R4, R10 ;  /* 0x0000000a04047221 */ /* 0x000fe20000000000 */
[C---:B------:R-:W-:Y:S01]  /*02b0*/  FSETP.GEU.AND P6, PT, R12.reuse, -R2, PT ;  /* 0x800000020c00720b */ /* 0x040fe20003fce000 */
[----:B------:R-:W-:Y:S01]  /*02c0*/  FADD R2, R12, R2 ;  /* 0x000000020c027221 */ /* 0x000fe20000000000 */
[----:B------:R-:W-:-:S02]  /*02d0*/  SEL R6, R6, RZ, P0 ;  /* 0x000000ff06067207 */ /* 0x000fc40000000000 */
[----:B------:R-:W-:Y:S02]  /*02e0*/  SEL R7, R7, RZ, P1 ;  /* 0x000000ff07077207 */ /* 0x000fe40000800000 */
[----:B------:R-:W-:Y:S02]  /*02f0*/  SEL R4, R4, RZ, P2 ;  /* 0x000000ff04047207 */ /* 0x000fe40001000000 */
[----:B------:R-:W-:Y:S02]  /*0300*/  SEL R13, R13, RZ, P3 ;  /* 0x000000ff0d0d7207 */ /* 0x000fe40001800000 */
[----:B------:R-:W-:Y:S01]  /*0310*/  SEL R14, R14, RZ, P4 ;  /* 0x000000ff0e0e7207 */ /* 0x000fe20002000000 */
[----:B------:R-:W-:Y:S01]  /*0320*/  STG.E.128 desc[UR4][R8.64], R4 ;  /* 0x0000000408007986 */ /* 0x000fe2000c101d04 */
[----:B------:R-:W-:Y:S02]  /*0330*/  SEL R15, R15, RZ, P5 ;  /* 0x000000ff0f0f7207 */ /* 0x000fe40002800000 */
[----:B------:R-:W-:-:S05]  /*0340*/  SEL R12, R2, RZ, P6 ;  /* 0x000000ff020c7207 */ /* 0x000fca0003000000 */
[----:B------:R-:W-:Y:S01]  /*0350*/  STG.E.128 desc[UR4][R8.64+0x800], R12 ;  /* 0x0008000c08007986 */ /* 0x000fe2000c101d04 */
[----:B------:R-:W-:Y:S05]  /*0360*/  EXIT ;  /* 0x000000000000794d */ /* 0x000fea0003800000 */
.L_x_0:
[----:B------:R-:W-:-:S00]  /*0370*/  BRA `(.L_x_0) ;  /* 0xfffffffc00fc7947 */ /* 0x000fc0000383ffff */
[----:B------:R-:W-:-:S00]  /*0380*/  NOP ;  /* 0x0000000000007918 */ /* 0x000fc00000000000 */
[----:B------:R-:W-:-:S00]  /*0390*/  NOP ;  /* 0x0000000000007918 */ /* 0x000fc00000000000 */
[----:B------:R-:W-:-:S00]  /*03a0*/  NOP ;  /* 0x0000000000007918 */ /* 0x000fc00000000000 */
[----:B------:R-:W-:-:S00]  /*03b0*/  NOP ;  /* 0x0000000000007918 */ /* 0x000fc00000000000 */
[----:B------:R-:W-:-:S00]  /*03c0*/  NOP ;  /* 0x0000000000007918 */ /* 0x000fc00000000000 */
[----:B------:R-:W-:-:S00]  /*03d0*/  NOP ;  /* 0x0000000000007918 */ /* 0x000fc00000000000 */
[----:B------:R-:W-:-:S00]  /*03e0*/  NOP ;  /* 0x0000000000007918 */ /* 0x000fc00000000000 */
[----:B------:R-:W-:-:S00]  /*03f0*/  NOP ;  /* 0x0000000000007918 */ /* 0x000fc00000000000 */
.L_x_1:


//--------------------- .nv.constant0.triton_poi_fused_convolution_relu_7 --------------------------
	.section	.nv.constant0.triton_poi_fused_convolution_relu_7,"a",@progbits
	.sectionflags	@""
	.align	4
.nv.constant0.triton_poi_fused_convolution_relu_7:
	.zero		548
